//
// Generated by NVIDIA NVVM Compiler
//
// Compiler Build ID: CL-36424714
// Cuda compilation tools, release 13.0, V13.0.88
// Based on NVVM 20.0.0
//

.version 9.0
.target sm_100
.address_size 64

	// .globl	default_function_kernel

.visible .entry default_function_kernel(
	.param .u64 .ptr .align 1 default_function_kernel_param_0,
	.param .u64 .ptr .align 1 default_function_kernel_param_1
)
.maxntid 32
{
	.reg .b32 	%r<5>;
	.reg .b32 	%f<4>;
	.reg .b64 	%rd<8>;

	ld.param.u64 	%rd1, [default_function_kernel_param_0];
	ld.param.u64 	%rd2, [default_function_kernel_param_1];
	cvta.to.global.u64 	%rd3, %rd1;
	cvta.to.global.u64 	%rd4, %rd2;
	mov.u32 	%r1, %ctaid.x;
	shl.b32 	%r2, %r1, 5;
	mov.u32 	%r3, %tid.x;
	or.b32  	%r4, %r2, %r3;
	mul.wide.u32 	%rd5, %r4, 4;
	add.s64 	%rd6, %rd4, %rd5;
	ld.global.nc.f32 	%f1, [%rd6];
	mul.f32 	%f2, %f1, 0f3FB8AA3B;
	ex2.approx.f32 	%f3, %f2;
	add.s64 	%rd7, %rd3, %rd5;
	st.global.f32 	[%rd7], %f3;
	ret;

}


// ===== COMPILED SASS (sm_100) =====

	.target	sm_100

	.elftype	@"ET_EXEC"


//--------------------- .note.nv.tkinfo           --------------------------
	.section	.note.nv.tkinfo,"",@"SHT_NOTE"
	.sectionflags	@"SHF_NOTE_NV_TKINFO"
	.tkinfo
        /*0018*/ 	.word	0x00000002
        /*0030*/ 	.string	""
        /*0030*/ 	.string	"ptxas"
        /*0030*/ 	.string	"Cuda compilation tools, release 13.0, V13.0.88"
        /*0030*/ 	.string	"Build cuda_13.0.r13.0/compiler.36424714_0"
        /*0030*/ 	.string	"-arch sm_100 -m 64 "



//--------------------- .note.nv.cuinfo           --------------------------
	.section	.note.nv.cuinfo,"",@"SHT_NOTE"
	.sectionflags	@"SHF_NOTE_NV_CUINFO"
        /*0018*/ 	.short	0x0002
        /*001a*/ 	.short	0x0064
        /*001c*/ 	.short	0x0082
	.zero		2


//--------------------- .nv.info                  --------------------------
	.section	.nv.info,"",@"SHT_CUDA_INFO"
	.align	4


	//----- nvinfo : EIATTR_REGCOUNT
	.align		4
        /*0000*/ 	.byte	0x04, 0x2f
        /*0002*/ 	.short	(.L_1 - .L_0)
	.align		4
.L_0:
        /*0004*/ 	.word	index@(default_function_kernel)
        /*0008*/ 	.word	0x0000000c


	//----- nvinfo : EIATTR_FRAME_SIZE
	.align		4
.L_1:
        /*000c*/ 	.byte	0x04, 0x11
        /*000e*/ 	.short	(.L_3 - .L_2)
	.align		4
.L_2:
        /*0010*/ 	.word	index@(default_function_kernel)
        /*0014*/ 	.word	0x00000000


	//----- nvinfo : EIATTR_MIN_STACK_SIZE
	.align		4
.L_3:
        /*0018*/ 	.byte	0x04, 0x12
        /*001a*/ 	.short	(.L_5 - .L_4)
	.align		4
.L_4:
        /*001c*/ 	.word	index@(default_function_kernel)
        /*0020*/ 	.word	0x00000000
.L_5:


//--------------------- .nv.compat                --------------------------
	.section	.nv.compat,"",@"SHT_CUDA_COMPAT_INFO"
	.align	4
        /*0000*/ 	.byte	0x02, 0x09, 0x00, 0x00, 0x02, 0x02, 0x01, 0x00, 0x02, 0x05, 0x05, 0x00, 0x03, 0x07, 0x01, 0x01
        /*0010*/ 	.byte	0x02, 0x03, 0x00, 0x00, 0x02, 0x06, 0x01, 0x00, 0x04, 0x0b, 0x08, 0x00, 0x01, 0x00, 0x00, 0x00
        /*0020*/ 	.byte	0x00, 0x00, 0x00, 0x00


//--------------------- .nv.info.default_function_kernel --------------------------
	.section	.nv.info.default_function_kernel,"",@"SHT_CUDA_INFO"
	.sectionflags	@""
	.align	4


	//----- nvinfo : EIATTR_CUDA_API_VERSION
	.align		4
        /*0000*/ 	.byte	0x04, 0x37
        /*0002*/ 	.short	(.L_7 - .L_6)
.L_6:
        /*0004*/ 	.word	0x00000082


	//----- nvinfo : EIATTR_KPARAM_INFO
	.align		4
.L_7:
        /*0008*/ 	.byte	0x04, 0x17
        /*000a*/ 	.short	(.L_9 - .L_8)
.L_8:
        /*000c*/ 	.word	0x00000000
        /*0010*/ 	.short	0x0001
        /*0012*/ 	.short	0x0008
        /*0014*/ 	.byte	0x00, 0xf5, 0x21, 0x00


	//----- nvinfo : EIATTR_KPARAM_INFO
	.align		4
.L_9:
        /*0018*/ 	.byte	0x04, 0x17
        /*001a*/ 	.short	(.L_11 - .L_10)
.L_10:
        /*001c*/ 	.word	0x00000000
        /*0020*/ 	.short	0x0000
        /*0022*/ 	.short	0x0000
        /*0024*/ 	.byte	0x00, 0xf5, 0x21, 0x00


	//----- nvinfo : EIATTR_SPARSE_MMA_MASK
	.align		4
.L_11:
        /*0028*/ 	.byte	0x03, 0x50
        /*002a*/ 	.short	0x0000


	//----- nvinfo : EIATTR_MAXREG_COUNT
	.align		4
        /*002c*/ 	.byte	0x03, 0x1b
        /*002e*/ 	.short	0x00ff


	//----- nvinfo : EIATTR_MERCURY_ISA_VERSION
	.align		4
        /*0030*/ 	.byte	0x03, 0x5f
        /*0032*/ 	.short	0x0101


	//----- nvinfo : EIATTR_VRC_CTA_INIT_COUNT
	.align		4
        /*0034*/ 	.byte	0x02, 0x4a
	.zero		1
	.zero		1


	//----- nvinfo : EIATTR_EXIT_INSTR_OFFSETS
	.align		4
        /*0038*/ 	.byte	0x04, 0x1c
        /*003a*/ 	.short	(.L_13 - .L_12)


	//   ....[0]....
.L_12:
        /*003c*/ 	.word	0x00000110


	//----- nvinfo : EIATTR_MAX_THREADS
	.align		4
.L_13:
        /*0040*/ 	.byte	0x04, 0x05
        /*0042*/ 	.short	(.L_15 - .L_14)
.L_14:
        /*0044*/ 	.word	0x00000020
        /*0048*/ 	.word	0x00000001
        /*004c*/ 	.word	0x00000001


	//----- nvinfo : EIATTR_CBANK_PARAM_SIZE
	.align		4
.L_15:
        /*0050*/ 	.byte	0x03, 0x19
        /*0052*/ 	.short	0x0010


	//----- nvinfo : EIATTR_PARAM_CBANK
	.align		4
        /*0054*/ 	.byte	0x04, 0x0a
        /*0056*/ 	.short	(.L_17 - .L_16)
	.align		4
.L_16:
        /*0058*/ 	.word	index@(.nv.constant0.default_function_kernel)
        /*005c*/ 	.short	0x0380
        /*005e*/ 	.short	0x0010


	//----- nvinfo : EIATTR_SW_WAR
	.align		4
.L_17:
        /*0060*/ 	.byte	0x04, 0x36
        /*0062*/ 	.short	(.L_19 - .L_18)
.L_18:
        /*0064*/ 	.word	0x00000008
.L_19:


//--------------------- .nv.callgraph             --------------------------
	.section	.nv.callgraph,"",@"SHT_CUDA_CALLGRAPH"
	.align	4
	.sectionentsize	8
	.align		4
        /*0000*/ 	.word	0x00000000
	.align		4
        /*0004*/ 	.word	0xffffffff
	.align		4
        /*0008*/ 	.word	0x00000000
	.align		4
        /*000c*/ 	.word	0xfffffffe
	.align		4
        /*0010*/ 	.word	0x00000000
	.align		4
        /*0014*/ 	.word	0xfffffffd
	.align		4
        /*0018*/ 	.word	0x00000000
	.align		4
        /*001c*/ 	.word	0xfffffffc


//--------------------- .text.default_function_kernel --------------------------
	.section	.text.default_function_kernel,"ax",@progbits
	.align	128
        .global         default_function_kernel
        .type           default_function_kernel,@function
        .size           default_function_kernel,(.L_x_1 - default_function_kernel)
        .other          default_function_kernel,@"STO_CUDA_ENTRY STV_DEFAULT"
default_function_kernel:
.text.default_function_kernel:
[----:B------:R-:W-:Y:S01]  /*0000*/  LDC R1, c[0x0][0x37c] ;  /* 0x0000df00ff017b82 */ /* 0x000fe20000000800 */
[----:B------:R-:W0:Y:S07]  /*0010*/  S2R R7, SR_TID.X ;  /* 0x0000000000077919 */ /* 0x000e2e0000002100 */
[----:B------:R-:W1:Y:S01]  /*0020*/  S2UR UR4, SR_CTAID.X ;  /* 0x00000000000479c3 */ /* 0x000e620000002500 */
[----:B------:R-:W2:Y:S07]  /*0030*/  LDCU.64 UR6, c[0x0][0x358] ;  /* 0x00006b00ff0677ac */ /* 0x000eae0008000a00 */
[----:B------:R-:W3:Y:S08]  /*0040*/  LDC.64 R2, c[0x0][0x388] ;  /* 0x0000e200ff027b82 */ /* 0x000ef00000000a00 */
[----:B------:R-:W4:Y:S01]  /*0050*/  LDC.64 R4, c[0x0][0x380] ;  /* 0x0000e000ff047b82 */ /* 0x000f220000000a00 */
[----:B-1----:R-:W-:-:S06]  /*0060*/  USHF.L.U32 UR4, UR4, 0x5, URZ ;  /* 0x0000000504047899 */ /* 0x002fcc00080006ff */
[----:B0-----:R-:W-:-:S05]  /*0070*/  LOP3.LUT R7, R7, UR4, RZ, 0xfc, !PT ;  /* 0x0000000407077c12 */ /* 0x001fca000f8efcff */
[----:B---3--:R-:W-:-:S06]  /*0080*/  IMAD.WIDE.U32 R2, R7, 0x4, R2 ;  /* 0x0000000407027825 */ /* 0x008fcc00078e0002 */
[----:B--2---:R-:W2:Y:S01]  /*0090*/  LDG.E.CONSTANT R2, desc[UR6][R2.64] ;  /* 0x0000000602027981 */ /* 0x004ea2000c1e9900 */
[----:B----4-:R-:W-:-:S04]  /*00a0*/  IMAD.WIDE.U32 R4, R7, 0x4, R4 ;  /* 0x0000000407047825 */ /* 0x010fc800078e0004 */
[----:B--2---:R-:W-:-:S05]  /*00b0*/  FMUL R0, R2, 1.4426950216293334961 ;  /* 0x3fb8aa3b02007820 */ /* 0x004fca0000400000 */
[----:B------:R-:W-:-:S13]  /*00c0*/  FSETP.GEU.AND P0, PT, R0, -126, PT ;  /* 0xc2fc00000000780b */ /* 0x000fda0003f0e000 */
[----:B------:R-:W-:-:S04]  /*00d0*/  @!P0 FMUL R0, R0, 0.5 ;  /* 0x3f00000000008820 */ /* 0x000fc80000400000 */
[----:B------:R-:W0:Y:S02]  /*00e0*/  MUFU.EX2 R9, R0 ;  /* 0x0000000000097308 */ /* 0x000e240000000800 */
[----:B0-----:R-:W-:-:S05]  /*00f0*/  @!P0 FMUL R9, R9, R9 ;  /* 0x0000000909098220 */ /* 0x001fca0000400000 */
[----:B------:R-:W-:Y:S01]  /*0100*/  STG.E desc[UR6][R4.64], R9 ;  /* 0x0000000904007986 */ /* 0x000fe2000c101906 */
[----:B------:R-:W-:Y:S05]  /*0110*/  EXIT ;  /* 0x000000000000794d */ /* 0x000fea0003800000 */
.L_x_0:
[----:B------:R-:W-:-:S00]  /*0120*/  BRA `(.L_x_0) ;  /* 0xfffffffc00fc7947 */ /* 0x000fc0000383ffff */
[----:B------:R-:W-:-:S00]  /*0130*/  NOP ;  /* 0x0000000000007918 */ /* 0x000fc00000000000 */
        /* <DEDUP_REMOVED lines=12> */
.L_x_1:


//--------------------- .nv.shared.reserved.0     --------------------------
	.section	.nv.shared.reserved.0,"aw",@nobits
	.weak		__nv_reservedSMEM_offset_0_alias
	.size		__nv_reservedSMEM_offset_0_alias, 0, 64
	.other		__nv_reservedSMEM_offset_0_alias,@"STO_CUDA_RESERVED_SHARED STV_DEFAULT"
__nv_reservedSMEM_offset_0_alias:
	.zero		0
	.zero		64


//--------------------- .nv.constant0.default_function_kernel --------------------------
	.section	.nv.constant0.default_function_kernel,"a",@progbits
	.sectionflags	@""
	.align	4
.nv.constant0.default_function_kernel:
	.zero		912


//--------------------- SYMBOLS --------------------------

	.type		.nv.reservedSmem.offset0,@object
	.size		.nv.reservedSmem.offset0,0x4
